	.headerflags	@"EF_CUDA_TEXMODE_UNIFIED EF_CUDA_64BIT_ADDRESS EF_CUDA_ACCELERATORS EF_CUDA_SM90 EF_CUDA_VIRTUAL_SM(EF_CUDA_SM90)"
	.elftype	@"ET_EXEC"


//--------------------- .nv.info                  --------------------------
	.section	.nv.info,"",@"SHT_CUDA_INFO"
	.align	4


	//----- nvinfo : EIATTR_REGCOUNT
	.align		4
        /*0000*/ 	.byte	0x04, 0x2f
        /*0002*/ 	.short	(.L_1 - .L_0)
	.align		4
.L_0:
        /*0004*/ 	.word	index@(triton_poi_fused_0)
        /*0008*/ 	.word	0x00000020


	//----- nvinfo : EIATTR_MIN_STACK_SIZE
	.align		4
.L_1:
        /*000c*/ 	.byte	0x04, 0x12
        /*000e*/ 	.short	(.L_3 - .L_2)
	.align		4
.L_2:
        /*0010*/ 	.word	index@(triton_poi_fused_0)
        /*0014*/ 	.word	0x00000000


	//----- nvinfo : EIATTR_FRAME_SIZE
	.align		4
.L_3:
        /*0018*/ 	.byte	0x04, 0x11
        /*001a*/ 	.short	(.L_5 - .L_4)
	.align		4
.L_4:
        /*001c*/ 	.word	index@(triton_poi_fused_0)
        /*0020*/ 	.word	0x00000000


	//----- nvinfo : EIATTR_MIN_STACK_SIZE
	.align		4
.L_5:
        /*0024*/ 	.byte	0x04, 0x12
        /*0026*/ 	.short	(.L_7 - .L_6)
	.align		4
.L_6:
        /*0028*/ 	.word	index@(triton_poi_fused_0)
        /*002c*/ 	.word	0x00000000
.L_7:


//--------------------- .nv.info.triton_poi_fused_0 --------------------------
	.section	.nv.info.triton_poi_fused_0,"",@"SHT_CUDA_INFO"
	.sectionflags	@""
	.align	4


	//----- nvinfo : EIATTR_CUDA_API_VERSION
	.align		4
        /*0000*/ 	.byte	0x04, 0x37
        /*0002*/ 	.short	(.L_9 - .L_8)
.L_8:
        /*0004*/ 	.word	0x0000007c


	//----- nvinfo : EIATTR_KPARAM_INFO
	.align		4
.L_9:
        /*0008*/ 	.byte	0x04, 0x17
        /*000a*/ 	.short	(.L_11 - .L_10)
.L_10:
        /*000c*/ 	.word	0x00000000
        /*0010*/ 	.short	0x0003
        /*0012*/ 	.short	0x0014
        /*0014*/ 	.byte	0x00, 0xf0, 0x11, 0x00


	//----- nvinfo : EIATTR_KPARAM_INFO
	.align		4
.L_11:
        /*0018*/ 	.byte	0x04, 0x17
        /*001a*/ 	.short	(.L_13 - .L_12)
.L_12:
        /*001c*/ 	.word	0x00000000
        /*0020*/ 	.short	0x0002
        /*0022*/ 	.short	0x0010
        /*0024*/ 	.byte	0x00, 0xf0, 0x11, 0x00


	//----- nvinfo : EIATTR_KPARAM_INFO
	.align		4
.L_13:
        /*0028*/ 	.byte	0x04, 0x17
        /*002a*/ 	.short	(.L_15 - .L_14)
.L_14:
        /*002c*/ 	.word	0x00000000
        /*0030*/ 	.short	0x0001
        /*0032*/ 	.short	0x0008
        /*0034*/ 	.byte	0x00, 0xf4, 0x21, 0x00


	//----- nvinfo : EIATTR_KPARAM_INFO
	.align		4
.L_15:
        /*0038*/ 	.byte	0x04, 0x17
        /*003a*/ 	.short	(.L_17 - .L_16)
.L_16:
        /*003c*/ 	.word	0x00000000
        /*0040*/ 	.short	0x0000
        /*0042*/ 	.short	0x0000
        /*0044*/ 	.byte	0x00, 0xf4, 0x21, 0x00


	//----- nvinfo : EIATTR_SPARSE_MMA_MASK
	.align		4
.L_17:
        /*0048*/ 	.byte	0x03, 0x50
        /*004a*/ 	.short	0x0000


	//----- nvinfo : EIATTR_MAXREG_COUNT
	.align		4
        /*004c*/ 	.byte	0x03, 0x1b
        /*004e*/ 	.short	0x00ff


	//----- nvinfo : EIATTR_EXIT_INSTR_OFFSETS
	.align		4
        /*0050*/ 	.byte	0x04, 0x1c
        /*0052*/ 	.short	(.L_19 - .L_18)


	//   ....[0]....
.L_18:
        /*0054*/ 	.word	0x00000890


	//   ....[1]....
        /*0058*/ 	.word	0x00000930


	//----- nvinfo : EIATTR_REQNTID
	.align		4
.L_19:
        /*005c*/ 	.byte	0x04, 0x10
        /*005e*/ 	.short	(.L_21 - .L_20)
.L_20:
        /*0060*/ 	.word	0x00000080
        /*0064*/ 	.word	0x00000001
        /*0068*/ 	.word	0x00000001


	//----- nvinfo : EIATTR_CBANK_PARAM_SIZE
	.align		4
.L_21:
        /*006c*/ 	.byte	0x03, 0x19
        /*006e*/ 	.short	0x0018


	//----- nvinfo : EIATTR_PARAM_CBANK
	.align		4
        /*0070*/ 	.byte	0x04, 0x0a
        /*0072*/ 	.short	(.L_23 - .L_22)
	.align		4
.L_22:
        /*0074*/ 	.word	index@(.nv.constant0.triton_poi_fused_0)
        /*0078*/ 	.short	0x0210
        /*007a*/ 	.short	0x0018


	//----- nvinfo : EIATTR_SW_WAR
	.align		4
.L_23:
        /*007c*/ 	.byte	0x04, 0x36
        /*007e*/ 	.short	(.L_25 - .L_24)
.L_24:
        /*0080*/ 	.word	0x00000008
.L_25:


//--------------------- .nv.callgraph             --------------------------
	.section	.nv.callgraph,"",@"SHT_CUDA_CALLGRAPH"
	.align	4
	.sectionentsize	8
	.align		4
        /*0000*/ 	.word	0x00000000
	.align		4
        /*0004*/ 	.word	0xffffffff
	.align		4
        /*0008*/ 	.word	0x00000000
	.align		4
        /*000c*/ 	.word	0xfffffffe
	.align		4
        /*0010*/ 	.word	0x00000000
	.align		4
        /*0014*/ 	.word	0xfffffffd
	.align		4
        /*0018*/ 	.word	0x00000000
	.align		4
        /*001c*/ 	.word	0xfffffffc


//--------------------- .text.triton_poi_fused_0  --------------------------
	.section	.text.triton_poi_fused_0,"ax",@progbits
	.sectionflags	@"SHF_BARRIERS=1"
	.align	128
        .global         triton_poi_fused_0
        .type           triton_poi_fused_0,@function
        .size           triton_poi_fused_0,(.L_x_1 - triton_poi_fused_0)
        .other          triton_poi_fused_0,@"STO_CUDA_ENTRY STV_DEFAULT"
triton_poi_fused_0:
.text.triton_poi_fused_0:
[----:B------:R-:W0:Y:S01]  /*0000*/  LDC R1, c[0x0][0x28] ;  /* 0x00000a00ff017b82 */ /* 0x000e220000000800 */
[----:B------:R-:W1:Y:S07]  /*0010*/  S2R R2, SR_TID.X ;  /* 0x0000000000027919 */ /* 0x000e6e0000002100 */
[----:B------:R-:W2:Y:S01]  /*0020*/  S2UR UR4, SR_CTAID.Y ;  /* 0x00000000000479c3 */ /* 0x000ea20000002600 */
[----:B------:R-:W-:Y:S02]  /*0030*/  CS2R R8, SRZ ;  /* 0x0000000000087805 */ /* 0x000fe4000001ff00 */
[----:B------:R-:W-:Y:S01]  /*0040*/  CS2R R10, SRZ ;  /* 0x00000000000a7805 */ /* 0x000fe2000001ff00 */
[----:B------:R-:W3:Y:S01]  /*0050*/  S2R R13, SR_CTAID.X ;  /* 0x00000000000d7919 */ /* 0x000ee20000002500 */
[----:B------:R-:W-:-:S03]  /*0060*/  ULDC.64 UR8, c[0x0][0x208] ;  /* 0x0000820000087ab9 */ /* 0x000fc60000000a00 */
[----:B------:R-:W4:Y:S01]  /*0070*/  LDC.64 R4, c[0x0][0x210] ;  /* 0x00008400ff047b82 */ /* 0x000f220000000a00 */
[----:B--2---:R-:W-:Y:S01]  /*0080*/  USHF.L.U32 UR4, UR4, 0x4, URZ ;  /* 0x0000000404047899 */ /* 0x004fe2000800063f */
[----:B-1----:R-:W-:Y:S01]  /*0090*/  SHF.R.U32.HI R0, RZ, 0x4, R2 ;  /* 0x00000004ff007819 */ /* 0x002fe20000011602 */
[----:B------:R-:W-:-:S03]  /*00a0*/  IMAD.SHL.U32 R6, R2, 0x4, RZ ;  /* 0x0000000402067824 */ /* 0x000fc600078e00ff */
[----:B------:R-:W-:Y:S01]  /*00b0*/  SGXT.U32 R0, R0, 0x3 ;  /* 0x000000030000781a */ /* 0x000fe20000000000 */
[----:B---3--:R-:W-:-:S03]  /*00c0*/  IMAD.SHL.U32 R13, R13, 0x40, RZ ;  /* 0x000000400d0d7824 */ /* 0x008fc600078e00ff */
[----:B------:R-:W-:Y:S02]  /*00d0*/  LOP3.LUT R0, R0, UR4, RZ, 0xfc, !PT ;  /* 0x0000000400007c12 */ /* 0x000fe4000f8efcff */
[----:B------:R-:W-:Y:S02]  /*00e0*/  LOP3.LUT R3, R13, 0x3c, R6, 0xf8, !PT ;  /* 0x0000003c0d037812 */ /* 0x000fe400078ef806 */
[----:B------:R-:W-:-:S03]  /*00f0*/  ISETP.GE.AND P0, PT, R0, 0xc, PT ;  /* 0x0000000c0000780c */ /* 0x000fc60003f06270 */
[C---:B------:R-:W-:Y:S01]  /*0100*/  IMAD R15, R0.reuse, 0x1000, R3 ;  /* 0x00001000000f7824 */ /* 0x040fe200078e0203 */
[----:B------:R-:W-:-:S03]  /*0110*/  LOP3.LUT R0, R0, 0x8, RZ, 0xfc, !PT ;  /* 0x0000000800007812 */ /* 0x000fc600078efcff */
[----:B----4-:R-:W-:-:S06]  /*0120*/  IMAD.WIDE R14, R15, 0x4, R4 ;  /* 0x000000040f0e7825 */ /* 0x010fcc00078e0204 */
[----:B------:R1:W2:Y:S01]  /*0130*/  @!P0 LDG.E.EL.128 R8, desc[UR8][R14.64] ;  /* 0x000000080e088981 */ /* 0x0002a2000c2e1d00 */
[C---:B------:R-:W-:Y:S01]  /*0140*/  ISETP.GE.AND P0, PT, R0.reuse, 0xc, PT ;  /* 0x0000000c0000780c */ /* 0x040fe20003f06270 */
[----:B------:R-:W-:Y:S01]  /*0150*/  IMAD R17, R0, 0x1000, R3 ;  /* 0x0000100000117824 */ /* 0x000fe200078e0203 */
[----:B------:R-:W-:-:S03]  /*0160*/  CS2R R6, SRZ ;  /* 0x0000000000067805 */ /* 0x000fc6000001ff00 */
[----:B------:R-:W-:Y:S01]  /*0170*/  IMAD.WIDE R16, R17, 0x4, R4 ;  /* 0x0000000411107825 */ /* 0x000fe200078e0204 */
[----:B------:R-:W-:-:S07]  /*0180*/  CS2R R4, SRZ ;  /* 0x0000000000047805 */ /* 0x000fce000001ff00 */
[----:B------:R3:W4:Y:S01]  /*0190*/  @!P0 LDG.E.EL.128 R4, desc[UR8][R16.64] ;  /* 0x0000000810048981 */ /* 0x000722000c2e1d00 */
[----:B------:R-:W5:Y:S01]  /*01a0*/  S2UR UR6, SR_CgaCtaId ;  /* 0x00000000000679c3 */ /* 0x000f620000008800 */
[----:B------:R-:W-:Y:S01]  /*01b0*/  SHF.R.U32.HI R0, RZ, 0x6, R2 ;  /* 0x00000006ff007819 */ /* 0x000fe20000011602 */
[----:B------:R-:W-:Y:S01]  /*01c0*/  IMAD.U32 R3, RZ, RZ, UR4 ;  /* 0x00000004ff037e24 */ /* 0x000fe2000f8e00ff */
[----:B------:R-:W5:Y:S01]  /*01d0*/  S2R R12, SR_TID.X ;  /* 0x00000000000c7919 */ /* 0x000f620000002100 */
[----:B------:R-:W-:Y:S01]  /*01e0*/  UMOV UR5, 0x400 ;  /* 0x0000040000057882 */ /* 0x000fe20000000000 */
[----:B------:R-:W-:Y:S01]  /*01f0*/  SGXT.U32 R0, R0, 0x1 ;  /* 0x000000010000781a */ /* 0x000fe20000000000 */
[----:B------:R-:W-:Y:S01]  /*0200*/  UISETP.GE.AND UP0, UPT, UR4, URZ, UPT ;  /* 0x0000003f0400728c */ /* 0x000fe2000bf06270 */
[----:B------:R-:W-:Y:S02]  /*0210*/  LOP3.LUT R2, R13, 0x3f, R2, 0xf8, !PT ;  /* 0x0000003f0d027812 */ /* 0x000fe400078ef802 */
[----:B-1----:R-:W-:-:S02]  /*0220*/  LOP3.LUT R14, R3, 0x2, R0, 0xfe, !PT ;  /* 0x00000002030e7812 */ /* 0x002fc400078efe00 */
[----:B---3--:R-:W-:Y:S02]  /*0230*/  LOP3.LUT R16, R3, 0x6, R0, 0xfe, !PT ;  /* 0x0000000603107812 */ /* 0x008fe400078efe00 */
[C---:B------:R-:W-:Y:S01]  /*0240*/  ISETP.GE.AND P5, PT, R14.reuse, 0xc, PT ;  /* 0x0000000c0e00780c */ /* 0x040fe20003fa6270 */
[----:B------:R-:W-:Y:S01]  /*0250*/  IMAD.HI R18, R14, 0x55555556, RZ ;  /* 0x555555560e127827 */ /* 0x000fe200078e02ff */
[----:B------:R-:W-:-:S04]  /*0260*/  ISETP.GE.AND P3, PT, R16, 0xc, PT ;  /* 0x0000000c1000780c */ /* 0x000fc80003f66270 */
[----:B------:R-:W-:-:S05]  /*0270*/  LEA.HI R17, R18, R18, RZ, 0x1 ;  /* 0x0000001212117211 */ /* 0x000fca00078f08ff */
[----:B------:R-:W-:Y:S01]  /*0280*/  IMAD R18, R17, -0x3, R14 ;  /* 0xfffffffd11127824 */ /* 0x000fe200078e020e */
[----:B-----5:R-:W-:-:S03]  /*0290*/  UPRMT UR5, UR6, 0x654, UR5 ;  /* 0x0000065406057896 */ /* 0x020fc60008000005 */
[----:B------:R-:W-:Y:S01]  /*02a0*/  IMAD R13, R17, 0x3000, R18 ;  /* 0x00003000110d7824 */ /* 0x000fe200078e0212 */
[----:B------:R-:W-:-:S03]  /*02b0*/  LOP3.LUT R18, R0, UR4, RZ, 0xfc, !PT ;  /* 0x0000000400127c12 */ /* 0x000fc6000f8efcff */
[----:B------:R-:W-:Y:S01]  /*02c0*/  IMAD R13, R2, 0x3, R13 ;  /* 0x00000003020d7824 */ /* 0x000fe200078e020d */
[----:B------:R-:W-:Y:S01]  /*02d0*/  ISETP.GE.AND P4, PT, R18, 0xc, PT ;  /* 0x0000000c1200780c */ /* 0x000fe20003f86270 */
[C---:B0-----:R-:W-:Y:S01]  /*02e0*/  IMAD.SHL.U32 R22, R12.reuse, 0x4, RZ ;  /* 0x000000040c167824 */ /* 0x041fe200078e00ff */
[----:B------:R-:W-:-:S04]  /*02f0*/  LOP3.LUT R20, R12, 0x40, RZ, 0xc0, !PT ;  /* 0x000000400c147812 */ /* 0x000fc800078ec0ff */
[----:B------:R-:W-:-:S05]  /*0300*/  LOP3.LUT R15, R22, 0xc0, RZ, 0xc0, !PT ;  /* 0x000000c0160f7812 */ /* 0x000fca00078ec0ff */
[----:B------:R-:W-:Y:S01]  /*0310*/  IMAD R21, R20, 0x4, R15 ;  /* 0x0000000414157824 */ /* 0x000fe200078e020f */
[----:B------:R-:W-:Y:S01]  /*0320*/  LOP3.LUT R15, R3, 0x4, R0, 0xfe, !PT ;  /* 0x00000004030f7812 */ /* 0x000fe200078efe00 */
[----:B------:R-:W-:-:S03]  /*0330*/  IMAD.HI R20, R16, 0x55555556, RZ ;  /* 0x5555555610147827 */ /* 0x000fc600078e02ff */
[----:B------:R-:W-:Y:S01]  /*0340*/  LOP3.LUT R22, R21, 0x3c, R22, 0xf8, !PT ;  /* 0x0000003c15167812 */ /* 0x000fe200078ef816 */
[----:B------:R-:W-:Y:S01]  /*0350*/  IMAD.HI R19, R15, 0x55555556, RZ ;  /* 0x555555560f137827 */ /* 0x000fe200078e02ff */
[----:B------:R-:W-:Y:S02]  /*0360*/  LEA.HI R17, R20, R20, RZ, 0x1 ;  /* 0x0000001414117211 */ /* 0x000fe400078f08ff */
[----:B------:R-:W-:Y:S02]  /*0370*/  LEA.HI R22, R21, R22, RZ, 0x1a ;  /* 0x0000001615167211 */ /* 0x000fe400078fd0ff */
[----:B------:R-:W-:Y:S01]  /*0380*/  LEA.HI R14, R19, R19, RZ, 0x1 ;  /* 0x00000013130e7211 */ /* 0x000fe200078f08ff */
[----:B------:R-:W-:Y:S01]  /*0390*/  IMAD R16, R17, -0x3, R16 ;  /* 0xfffffffd11107824 */ /* 0x000fe200078e0210 */
[----:B------:R-:W-:Y:S01]  /*03a0*/  LEA R20, R22, UR5, 0x2 ;  /* 0x0000000516147c11 */ /* 0x000fe2000f8e10ff */
[----:B------:R-:W-:Y:S01]  /*03b0*/  IMAD.HI R22, R18, 0x55555556, RZ ;  /* 0x5555555612167827 */ /* 0x000fe200078e02ff */
[----:B------:R-:W-:-:S02]  /*03c0*/  LOP3.LUT R19, R12, 0x7f, RZ, 0xc0, !PT ;  /* 0x0000007f0c137812 */ /* 0x000fc400078ec0ff */
[----:B------:R-:W-:Y:S01]  /*03d0*/  ISETP.GE.AND P0, PT, R15, 0xc, PT ;  /* 0x0000000c0f00780c */ /* 0x000fe20003f06270 */
[C---:B------:R-:W-:Y:S01]  /*03e0*/  IMAD R27, R14.reuse, -0x3, R15 ;  /* 0xfffffffd0e1b7824 */ /* 0x040fe200078e020f */
[----:B------:R-:W-:Y:S01]  /*03f0*/  LOP3.LUT R12, R19, 0x80, RZ, 0xfc, !PT ;  /* 0x00000080130c7812 */ /* 0x000fe200078efcff */
[----:B------:R-:W-:Y:S01]  /*0400*/  IMAD R15, R17, 0x3000, R16 ;  /* 0x00003000110f7824 */ /* 0x000fe200078e0210 */
[C---:B------:R-:W-:Y:S01]  /*0410*/  LOP3.LUT R16, R19.reuse, 0x180, RZ, 0xfc, !PT ;  /* 0x0000018013107812 */ /* 0x040fe200078efcff */
[----:B------:R-:W-:Y:S01]  /*0420*/  IMAD R27, R14, 0x3000, R27 ;  /* 0x000030000e1b7824 */ /* 0x000fe200078e021b */
[----:B------:R-:W-:Y:S01]  /*0430*/  LOP3.LUT R14, R19, 0x100, RZ, 0xfc, !PT ;  /* 0x00000100130e7812 */ /* 0x000fe200078efcff */
[----:B------:R-:W-:Y:S01]  /*0440*/  IMAD.IADD R21, R0, 0x1, R19 ;  /* 0x0000000100157824 */ /* 0x000fe200078e0213 */
[-C--:B------:R-:W-:Y:S01]  /*0450*/  LEA.HI R12, R12, R19.reuse, RZ, 0x1a ;  /* 0x000000130c0c7211 */ /* 0x080fe200078fd0ff */
[----:B------:R-:W-:Y:S01]  /*0460*/  IMAD R15, R2, 0x3, R15 ;  /* 0x00000003020f7824 */ /* 0x000fe200078e020f */
[----:B------:R-:W-:-:S02]  /*0470*/  LEA.HI R14, R14, R19, RZ, 0x1a ;  /* 0x000000130e0e7211 */ /* 0x000fc400078fd0ff */
[----:B------:R-:W-:Y:S02]  /*0480*/  LEA.HI R16, R16, R19, RZ, 0x1a ;  /* 0x0000001310107211 */ /* 0x000fe400078fd0ff */
[----:B------:R-:W-:Y:S02]  /*0490*/  LEA R21, R21, UR5, 0x2 ;  /* 0x0000000515157c11 */ /* 0x000fe4000f8e10ff */
[----:B------:R-:W-:Y:S02]  /*04a0*/  LEA R23, R12, UR5, 0x2 ;  /* 0x000000050c177c11 */ /* 0x000fe4000f8e10ff */
[----:B------:R-:W-:Y:S02]  /*04b0*/  LEA R25, R14, UR5, 0x2 ;  /* 0x000000050e197c11 */ /* 0x000fe4000f8e10ff */
[----:B------:R-:W-:Y:S02]  /*04c0*/  LEA R16, R16, UR5, 0x2 ;  /* 0x0000000510107c11 */ /* 0x000fe4000f8e10ff */
[----:B------:R-:W-:Y:S01]  /*04d0*/  LOP3.LUT R12, R3, 0xc, R0, 0xfe, !PT ;  /* 0x0000000c030c7812 */ /* 0x000fe200078efe00 */
[----:B--2---:R-:W-:Y:S04]  /*04e0*/  STS [R20], R8 ;  /* 0x0000000814007388 */ /* 0x004fe80000000800 */
[----:B------:R0:W-:Y:S04]  /*04f0*/  STS [R20+0x4], R9 ;  /* 0x0000040914007388 */ /* 0x0001e80000000800 */
[----:B------:R1:W-:Y:S04]  /*0500*/  STS [R20+0x8], R10 ;  /* 0x0000080a14007388 */ /* 0x0003e80000000800 */
[----:B------:R2:W-:Y:S01]  /*0510*/  STS [R20+0xc], R11 ;  /* 0x00000c0b14007388 */ /* 0x0005e20000000800 */
[----:B0-----:R-:W0:Y:S08]  /*0520*/  LDC.64 R8, c[0x0][0x218] ;  /* 0x00008600ff087b82 */ /* 0x001e300000000a00 */
[----:B------:R-:W-:Y:S01]  /*0530*/  BAR.SYNC.DEFER_BLOCKING 0x0 ;  /* 0x0000000000007b1d */ /* 0x000fe20000010000 */
[----:B-1----:R-:W-:-:S02]  /*0540*/  LOP3.LUT R10, R3, 0xa, R0, 0xfe, !PT ;  /* 0x0000000a030a7812 */ /* 0x002fc400078efe00 */
[----:B--2---:R-:W-:Y:S02]  /*0550*/  LOP3.LUT R11, R3, 0x8, R0, 0xfe, !PT ;  /* 0x00000008030b7812 */ /* 0x004fe400078efe00 */
[----:B------:R-:W-:Y:S02]  /*0560*/  ISETP.GE.AND P1, PT, R10, 0xc, PT ;  /* 0x0000000c0a00780c */ /* 0x000fe40003f26270 */
[C---:B------:R-:W-:Y:S01]  /*0570*/  ISETP.GE.AND P2, PT, R11.reuse, 0xc, PT ;  /* 0x0000000c0b00780c */ /* 0x040fe20003f46270 */
[----:B------:R-:W-:Y:S01]  /*0580*/  IMAD.HI R24, R11, 0x55555556, RZ ;  /* 0x555555560b187827 */ /* 0x000fe200078e02ff */
[----:B------:R-:W1:Y:S04]  /*0590*/  LDS R29, [R21] ;  /* 0x00000000151d7984 */ /* 0x000e680000000800 */
[----:B------:R-:W2:Y:S04]  /*05a0*/  LDS R14, [R23+0x200] ;  /* 0x00020000170e7984 */ /* 0x000ea80000000800 */
[----:B------:R-:W3:Y:S04]  /*05b0*/  LDS R17, [R25+0x400] ;  /* 0x0004000019117984 */ /* 0x000ee80000000800 */
[----:B------:R-:W5:Y:S01]  /*05c0*/  LDS R19, [R16+0x600] ;  /* 0x0006000010137984 */ /* 0x000f620000000800 */
[----:B------:R-:W-:Y:S06]  /*05d0*/  BAR.SYNC.DEFER_BLOCKING 0x0 ;  /* 0x0000000000007b1d */ /* 0x000fec0000010000 */
[----:B----4-:R4:W-:Y:S04]  /*05e0*/  STS [R20], R4 ;  /* 0x0000000414007388 */ /* 0x0109e80000000800 */
[----:B------:R0:W-:Y:S04]  /*05f0*/  STS [R20+0x4], R5 ;  /* 0x0000040514007388 */ /* 0x0001e80000000800 */
[----:B------:R0:W-:Y:S01]  /*0600*/  STS [R20+0x8], R6 ;  /* 0x0000080614007388 */ /* 0x0001e20000000800 */
[----:B----4-:R-:W-:-:S03]  /*0610*/  LEA.HI R4, R24, R24, RZ, 0x1 ;  /* 0x0000001818047211 */ /* 0x010fc600078f08ff */
[----:B------:R4:W-:Y:S01]  /*0620*/  STS [R20+0xc], R7 ;  /* 0x00000c0714007388 */ /* 0x0009e20000000800 */
[----:B0-----:R-:W-:Y:S01]  /*0630*/  LEA.HI R5, R22, R22, RZ, 0x1 ;  /* 0x0000001616057211 */ /* 0x001fe200078f08ff */
[----:B------:R-:W-:Y:S01]  /*0640*/  IMAD R11, R4, -0x3, R11 ;  /* 0xfffffffd040b7824 */ /* 0x000fe200078e020b */
[----:B------:R-:W-:Y:S01]  /*0650*/  BAR.SYNC.DEFER_BLOCKING 0x0 ;  /* 0x0000000000007b1d */ /* 0x000fe20000010000 */
[----:B------:R-:W-:-:S04]  /*0660*/  IMAD.HI R6, R10, 0x55555556, RZ ;  /* 0x555555560a067827 */ /* 0x000fc800078e02ff */
[----:B----4-:R-:W-:Y:S02]  /*0670*/  IMAD R7, R5, -0x3, R18 ;  /* 0xfffffffd05077824 */ /* 0x010fe400078e0212 */
[----:B------:R-:W-:-:S04]  /*0680*/  IMAD.HI R18, R12, 0x55555556, RZ ;  /* 0x555555560c127827 */ /* 0x000fc800078e02ff */
[----:B------:R-:W-:Y:S02]  /*0690*/  IMAD R20, R2, 0x3, R7 ;  /* 0x0000000302147824 */ /* 0x000fe400078e0207 */
[----:B------:R-:W-:Y:S01]  /*06a0*/  IMAD R7, R4, 0x3000, R11 ;  /* 0x0000300004077824 */ /* 0x000fe200078e020b */
[----:B------:R-:W-:Y:S01]  /*06b0*/  LEA.HI R4, R18, R18, RZ, 0x1 ;  /* 0x0000001212047211 */ /* 0x000fe200078f08ff */
[----:B------:R-:W-:Y:S01]  /*06c0*/  IMAD R11, R5, 0x3000, R20 ;  /* 0x00003000050b7824 */ /* 0x000fe200078e0214 */
[----:B------:R-:W-:-:S03]  /*06d0*/  LEA.HI R5, R6, R6, RZ, 0x1 ;  /* 0x0000000606057211 */ /* 0x000fc600078f08ff */
[----:B------:R-:W-:Y:S02]  /*06e0*/  IMAD R18, R4, -0x3, R12 ;  /* 0xfffffffd04127824 */ /* 0x000fe400078e020c */
[----:B------:R-:W-:Y:S01]  /*06f0*/  IMAD R6, R5, -0x3, R10 ;  /* 0xfffffffd05067824 */ /* 0x000fe200078e020a */
[----:B------:R-:W0:Y:S01]  /*0700*/  LDS R21, [R21] ;  /* 0x0000000015157984 */ /* 0x000e220000000800 */
[----:B------:R-:W-:-:S03]  /*0710*/  IMAD.WIDE R10, R11, 0x4, R8 ;  /* 0x000000040b0a7825 */ /* 0x000fc600078e0208 */
[----:B------:R-:W4:Y:S01]  /*0720*/  LDS R23, [R23+0x200] ;  /* 0x0002000017177984 */ /* 0x000f220000000800 */
[----:B------:R-:W-:-:S03]  /*0730*/  IMAD.WIDE R12, R13, 0x4, R8 ;  /* 0x000000040d0c7825 */ /* 0x000fc600078e0208 */
[----:B------:R-:W4:Y:S01]  /*0740*/  LDS R25, [R25+0x400] ;  /* 0x0004000019197984 */ /* 0x000f220000000800 */
[----:B------:R-:W-:Y:S02]  /*0750*/  IMAD R6, R5, 0x3000, R6 ;  /* 0x0000300005067824 */ /* 0x000fe400078e0206 */
[----:B------:R-:W-:Y:S01]  /*0760*/  IMAD R4, R4, 0x3000, R18 ;  /* 0x0000300004047824 */ /* 0x000fe200078e0212 */
[----:B-1----:R1:W-:Y:S01]  /*0770*/  @!P4 STG.E desc[UR8][R10.64], R29 ;  /* 0x0000001d0a00c986 */ /* 0x0023e2000c101908 */
[----:B------:R-:W-:Y:S01]  /*0780*/  PLOP3.LUT P4, PT, PT, PT, UP0, 0x80, 0x0 ;  /* 0x000000000000781c */ /* 0x000fe20003f8f008 */
[C---:B------:R-:W-:Y:S02]  /*0790*/  IMAD R5, R2.reuse, 0x3, R27 ;  /* 0x0000000302057824 */ /* 0x040fe400078e021b */
[----:B--2---:R2:W-:Y:S01]  /*07a0*/  @!P5 STG.E desc[UR8][R12.64], R14 ;  /* 0x0000000e0c00d986 */ /* 0x0045e2000c101908 */
[----:B------:R-:W-:Y:S01]  /*07b0*/  PLOP3.LUT P5, PT, PT, PT, UP0, 0x40, 0x0 ;  /* 0x000000000000781c */ /* 0x000fe20003fae808 */
[----:B------:R-:W-:-:S02]  /*07c0*/  IMAD R27, R2, 0x3, R7 ;  /* 0x00000003021b7824 */ /* 0x000fc400078e0207 */
[C---:B------:R-:W-:Y:S02]  /*07d0*/  IMAD R18, R2.reuse, 0x3, R6 ;  /* 0x0000000302127824 */ /* 0x040fe400078e0206 */
[----:B------:R-:W-:Y:S02]  /*07e0*/  IMAD R20, R2, 0x3, R4 ;  /* 0x0000000302147824 */ /* 0x000fe400078e0204 */
[----:B------:R-:W-:-:S04]  /*07f0*/  IMAD.WIDE R4, R5, 0x4, R8 ;  /* 0x0000000405047825 */ /* 0x000fc800078e0208 */
[--C-:B------:R-:W-:Y:S01]  /*0800*/  IMAD.WIDE R6, R15, 0x4, R8.reuse ;  /* 0x000000040f067825 */ /* 0x100fe200078e0208 */
[----:B---3--:R3:W-:Y:S03]  /*0810*/  @!P0 STG.E desc[UR8][R4.64], R17 ;  /* 0x0000001104008986 */ /* 0x0087e6000c101908 */
[--C-:B-1----:R-:W-:Y:S01]  /*0820*/  IMAD.WIDE R10, R27, 0x4, R8.reuse ;  /* 0x000000041b0a7825 */ /* 0x102fe200078e0208 */
[----:B-----5:R3:W-:Y:S03]  /*0830*/  @!P3 STG.E desc[UR8][R6.64], R19 ;  /* 0x000000130600b986 */ /* 0x0207e6000c101908 */
[----:B--2---:R-:W-:-:S04]  /*0840*/  IMAD.WIDE R12, R18, 0x4, R8 ;  /* 0x00000004120c7825 */ /* 0x004fc800078e0208 */
[----:B------:R-:W-:Y:S01]  /*0850*/  IMAD.WIDE R14, R20, 0x4, R8 ;  /* 0x00000004140e7825 */ /* 0x000fe200078e0208 */
[----:B0-----:R3:W-:Y:S04]  /*0860*/  @!P2 STG.E desc[UR8][R10.64], R21 ;  /* 0x000000150a00a986 */ /* 0x0017e8000c101908 */
[----:B----4-:R3:W-:Y:S04]  /*0870*/  @!P1 STG.E desc[UR8][R12.64], R23 ;  /* 0x000000170c009986 */ /* 0x0107e8000c101908 */
[----:B------:R3:W-:Y:S01]  /*0880*/  @!P4 STG.E desc[UR8][R14.64], R25 ;  /* 0x000000190e00c986 */ /* 0x0007e2000c101908 */
[----:B------:R-:W-:Y:S05]  /*0890*/  @!P5 EXIT ;  /* 0x000000000000d94d */ /* 0x000fea0003800000 */
[----:B---3--:R-:W0:Y:S01]  /*08a0*/  LDS R5, [R16+0x600] ;  /* 0x0006000010057984 */ /* 0x008e220000000800 */
[----:B------:R-:W-:-:S05]  /*08b0*/  LOP3.LUT R0, R3, 0xe, R0, 0xfe, !PT ;  /* 0x0000000e03007812 */ /* 0x000fca00078efe00 */
[----:B------:R-:W-:-:S05]  /*08c0*/  IMAD.HI R3, R0, 0x55555556, RZ ;  /* 0x5555555600037827 */ /* 0x000fca00078e02ff */
[----:B------:R-:W-:-:S05]  /*08d0*/  LEA.HI R3, R3, R3, RZ, 0x1 ;  /* 0x0000000303037211 */ /* 0x000fca00078f08ff */
[----:B------:R-:W-:-:S04]  /*08e0*/  IMAD R0, R3, -0x3, R0 ;  /* 0xfffffffd03007824 */ /* 0x000fc800078e0200 */
[----:B------:R-:W-:-:S04]  /*08f0*/  IMAD R3, R3, 0x3000, R0 ;  /* 0x0000300003037824 */ /* 0x000fc800078e0200 */
[----:B------:R-:W-:-:S04]  /*0900*/  IMAD R3, R2, 0x3, R3 ;  /* 0x0000000302037824 */ /* 0x000fc800078e0203 */
[----:B------:R-:W-:-:S05]  /*0910*/  IMAD.WIDE R8, R3, 0x4, R8 ;  /* 0x0000000403087825 */ /* 0x000fca00078e0208 */
[----:B0-----:R-:W-:Y:S01]  /*0920*/  STG.E desc[UR8][R8.64], R5 ;  /* 0x0000000508007986 */ /* 0x001fe2000c101908 */
[----:B------:R-:W-:Y:S05]  /*0930*/  EXIT ;  /* 0x000000000000794d */ /* 0x000fea0003800000 */
.L_x_0:
[----:B------:R-:W-:-:S00]  /*0940*/  BRA `(.L_x_0) ;  /* 0xfffffffc00fc7947 */ /* 0x000fc0000383ffff */
[----:B------:R-:W-:-:S00]  /*0950*/  NOP ;  /* 0x0000000000007918 */ /* 0x000fc00000000000 */
        /* <DEDUP_REMOVED lines=10> */
.L_x_1:


//--------------------- .nv.shared.triton_poi_fused_0 --------------------------
	.section	.nv.shared.triton_poi_fused_0,"aw",@nobits
	.sectionflags	@""
	.align	16
	.zero		1024


//--------------------- .nv.constant0.triton_poi_fused_0 --------------------------
	.section	.nv.constant0.triton_poi_fused_0,"a",@progbits
	.sectionflags	@""
	.align	4
.nv.constant0.triton_poi_fused_0:
	.zero		552
